	.headerflags	@"EF_CUDA_TEXMODE_UNIFIED EF_CUDA_64BIT_ADDRESS EF_CUDA_ACCELERATORS EF_CUDA_SM90 EF_CUDA_VIRTUAL_SM(EF_CUDA_SM90)"
	.elftype	@"ET_EXEC"


//--------------------- .nv.info                  --------------------------
	.section	.nv.info,"",@"SHT_CUDA_INFO"
	.align	4


	//----- nvinfo : EIATTR_REGCOUNT
	.align		4
        /*0000*/ 	.byte	0x04, 0x2f
        /*0002*/ 	.short	(.L_1 - .L_0)
	.align		4
.L_0:
        /*0004*/ 	.word	index@(triton_poi_fused_clone_2)
        /*0008*/ 	.word	0x0000000e


	//----- nvinfo : EIATTR_MIN_STACK_SIZE
	.align		4
.L_1:
        /*000c*/ 	.byte	0x04, 0x12
        /*000e*/ 	.short	(.L_3 - .L_2)
	.align		4
.L_2:
        /*0010*/ 	.word	index@(triton_poi_fused_clone_2)
        /*0014*/ 	.word	0x00000000


	//----- nvinfo : EIATTR_FRAME_SIZE
	.align		4
.L_3:
        /*0018*/ 	.byte	0x04, 0x11
        /*001a*/ 	.short	(.L_5 - .L_4)
	.align		4
.L_4:
        /*001c*/ 	.word	index@(triton_poi_fused_clone_2)
        /*0020*/ 	.word	0x00000000


	//----- nvinfo : EIATTR_MIN_STACK_SIZE
	.align		4
.L_5:
        /*0024*/ 	.byte	0x04, 0x12
        /*0026*/ 	.short	(.L_7 - .L_6)
	.align		4
.L_6:
        /*0028*/ 	.word	index@(triton_poi_fused_clone_2)
        /*002c*/ 	.word	0x00000000
.L_7:


//--------------------- .nv.info.triton_poi_fused_clone_2 --------------------------
	.section	.nv.info.triton_poi_fused_clone_2,"",@"SHT_CUDA_INFO"
	.sectionflags	@""
	.align	4


	//----- nvinfo : EIATTR_CUDA_API_VERSION
	.align		4
        /*0000*/ 	.byte	0x04, 0x37
        /*0002*/ 	.short	(.L_9 - .L_8)
.L_8:
        /*0004*/ 	.word	0x0000007c


	//----- nvinfo : EIATTR_KPARAM_INFO
	.align		4
.L_9:
        /*0008*/ 	.byte	0x04, 0x17
        /*000a*/ 	.short	(.L_11 - .L_10)
.L_10:
        /*000c*/ 	.word	0x00000000
        /*0010*/ 	.short	0x0003
        /*0012*/ 	.short	0x0018
        /*0014*/ 	.byte	0x00, 0xf0, 0x11, 0x00


	//----- nvinfo : EIATTR_KPARAM_INFO
	.align		4
.L_11:
        /*0018*/ 	.byte	0x04, 0x17
        /*001a*/ 	.short	(.L_13 - .L_12)
.L_12:
        /*001c*/ 	.word	0x00000000
        /*0020*/ 	.short	0x0002
        /*0022*/ 	.short	0x0010
        /*0024*/ 	.byte	0x00, 0xf4, 0x21, 0x00


	//----- nvinfo : EIATTR_KPARAM_INFO
	.align		4
.L_13:
        /*0028*/ 	.byte	0x04, 0x17
        /*002a*/ 	.short	(.L_15 - .L_14)
.L_14:
        /*002c*/ 	.word	0x00000000
        /*0030*/ 	.short	0x0001
        /*0032*/ 	.short	0x0008
        /*0034*/ 	.byte	0x00, 0xf4, 0x21, 0x00


	//----- nvinfo : EIATTR_KPARAM_INFO
	.align		4
.L_15:
        /*0038*/ 	.byte	0x04, 0x17
        /*003a*/ 	.short	(.L_17 - .L_16)
.L_16:
        /*003c*/ 	.word	0x00000000
        /*0040*/ 	.short	0x0000
        /*0042*/ 	.short	0x0000
        /*0044*/ 	.byte	0x00, 0xf4, 0x21, 0x00


	//----- nvinfo : EIATTR_SPARSE_MMA_MASK
	.align		4
.L_17:
        /*0048*/ 	.byte	0x03, 0x50
        /*004a*/ 	.short	0x0000


	//----- nvinfo : EIATTR_MAXREG_COUNT
	.align		4
        /*004c*/ 	.byte	0x03, 0x1b
        /*004e*/ 	.short	0x00ff


	//----- nvinfo : EIATTR_EXIT_INSTR_OFFSETS
	.align		4
        /*0050*/ 	.byte	0x04, 0x1c
        /*0052*/ 	.short	(.L_19 - .L_18)


	//   ....[0]....
.L_18:
        /*0054*/ 	.word	0x00000260


	//----- nvinfo : EIATTR_REQNTID
	.align		4
.L_19:
        /*0058*/ 	.byte	0x04, 0x10
        /*005a*/ 	.short	(.L_21 - .L_20)
.L_20:
        /*005c*/ 	.word	0x00000080
        /*0060*/ 	.word	0x00000001
        /*0064*/ 	.word	0x00000001


	//----- nvinfo : EIATTR_CBANK_PARAM_SIZE
	.align		4
.L_21:
        /*0068*/ 	.byte	0x03, 0x19
        /*006a*/ 	.short	0x001c


	//----- nvinfo : EIATTR_PARAM_CBANK
	.align		4
        /*006c*/ 	.byte	0x04, 0x0a
        /*006e*/ 	.short	(.L_23 - .L_22)
	.align		4
.L_22:
        /*0070*/ 	.word	index@(.nv.constant0.triton_poi_fused_clone_2)
        /*0074*/ 	.short	0x0210
        /*0076*/ 	.short	0x001c


	//----- nvinfo : EIATTR_SW_WAR
	.align		4
.L_23:
        /*0078*/ 	.byte	0x04, 0x36
        /*007a*/ 	.short	(.L_25 - .L_24)
.L_24:
        /*007c*/ 	.word	0x00000008
.L_25:


//--------------------- .nv.callgraph             --------------------------
	.section	.nv.callgraph,"",@"SHT_CUDA_CALLGRAPH"
	.align	4
	.sectionentsize	8
	.align		4
        /*0000*/ 	.word	0x00000000
	.align		4
        /*0004*/ 	.word	0xffffffff
	.align		4
        /*0008*/ 	.word	0x00000000
	.align		4
        /*000c*/ 	.word	0xfffffffe
	.align		4
        /*0010*/ 	.word	0x00000000
	.align		4
        /*0014*/ 	.word	0xfffffffd
	.align		4
        /*0018*/ 	.word	0x00000000
	.align		4
        /*001c*/ 	.word	0xfffffffc


//--------------------- .text.triton_poi_fused_clone_2 --------------------------
	.section	.text.triton_poi_fused_clone_2,"ax",@progbits
	.align	128
        .global         triton_poi_fused_clone_2
        .type           triton_poi_fused_clone_2,@function
        .size           triton_poi_fused_clone_2,(.L_x_1 - triton_poi_fused_clone_2)
        .other          triton_poi_fused_clone_2,@"STO_CUDA_ENTRY STV_DEFAULT"
triton_poi_fused_clone_2:
.text.triton_poi_fused_clone_2:
[----:B------:R-:W-:Y:S01]  /*0000*/  LDC R1, c[0x0][0x28] ;  /* 0x00000a00ff017b82 */ /* 0x000fe20000000800 */
[----:B------:R-:W1:Y:S01]  /*0010*/  S2R R0, SR_TID.X ;  /* 0x0000000000007919 */ /* 0x000e620000002100 */
[----:B------:R-:W-:Y:S01]  /*0020*/  ULDC.64 UR4, c[0x0][0x208] ;  /* 0x0000820000047ab9 */ /* 0x000fe20000000a00 */
[----:B------:R-:W2:Y:S01]  /*0030*/  S2R R5, SR_CTAID.X ;  /* 0x0000000000057919 */ /* 0x000ea20000002500 */
[----:B-1----:R-:W-:Y:S02]  /*0040*/  LOP3.LUT R0, R0, 0x7f, RZ, 0xc0, !PT ;  /* 0x0000007f00007812 */ /* 0x002fe400078ec0ff */
[----:B--2---:R-:W-:-:S03]  /*0050*/  SHF.R.U32.HI R3, RZ, 0x18, R5 ;  /* 0x00000018ff037819 */ /* 0x004fc60000011605 */
[----:B------:R-:W-:Y:S01]  /*0060*/  IMAD R0, R5, 0x80, R0 ;  /* 0x0000008005007824 */ /* 0x000fe200078e0200 */
[----:B------:R-:W-:Y:S02]  /*0070*/  SHF.R.S32.HI R9, RZ, 0x18, R5 ;  /* 0x00000018ff097819 */ /* 0x000fe40000011405 */
[----:B------:R-:W-:Y:S01]  /*0080*/  SGXT.U32 R3, R3, 0x1 ;  /* 0x000000010303781a */ /* 0x000fe20000000000 */
[----:B------:R-:W1:Y:S01]  /*0090*/  LDC.64 R4, c[0x0][0x218] ;  /* 0x00008600ff047b82 */ /* 0x000e620000000a00 */
[----:B------:R-:W-:-:S03]  /*00a0*/  SGXT R9, R9, 0x1 ;  /* 0x000000010909781a */ /* 0x000fc60000000200 */
[----:B------:R-:W-:Y:S01]  /*00b0*/  IMAD.IADD R6, R0, 0x1, R3 ;  /* 0x0000000100067824 */ /* 0x000fe200078e0203 */
[----:B------:R-:W-:-:S03]  /*00c0*/  LEA.HI R9, R9, R0, RZ, 0x2 ;  /* 0x0000000009097211 */ /* 0x000fc600078f10ff */
[----:B------:R-:W2:Y:S01]  /*00d0*/  LDC.64 R2, c[0x0][0x210] ;  /* 0x00008400ff027b82 */ /* 0x000ea20000000a00 */
[----:B------:R-:W-:Y:S02]  /*00e0*/  SHF.R.S32.HI R7, RZ, 0x1, R6 ;  /* 0x00000001ff077819 */ /* 0x000fe40000011406 */
[C---:B------:R-:W-:Y:S02]  /*00f0*/  LOP3.LUT R11, R6.reuse, 0xfffffffe, RZ, 0xc0, !PT ;  /* 0xfffffffe060b7812 */ /* 0x040fe400078ec0ff */
[----:B------:R-:W-:Y:S02]  /*0100*/  LEA.HI R8, R6, R7, RZ, 0x1 ;  /* 0x0000000706087211 */ /* 0x000fe400078f08ff */
[----:B------:R-:W-:Y:S01]  /*0110*/  SHF.R.S32.HI R6, RZ, 0x2, R9 ;  /* 0x00000002ff067819 */ /* 0x000fe20000011409 */
[----:B------:R-:W-:Y:S01]  /*0120*/  IMAD.IADD R11, R0, 0x1, -R11 ;  /* 0x00000001000b7824 */ /* 0x000fe200078e0a0b */
[----:B------:R-:W-:Y:S02]  /*0130*/  LOP3.LUT R8, R8, 0x3ffffffe, RZ, 0xc0, !PT ;  /* 0x3ffffffe08087812 */ /* 0x000fe400078ec0ff */
[----:B------:R-:W-:Y:S01]  /*0140*/  SHF.R.S32.HI R9, RZ, 0x1f, R9 ;  /* 0x0000001fff097819 */ /* 0x000fe20000011409 */
[----:B------:R-:W-:-:S02]  /*0150*/  IMAD R11, R6, 0x10, R11 ;  /* 0x00000010060b7824 */ /* 0x000fc400078e020b */
[----:B------:R-:W-:Y:S01]  /*0160*/  IMAD.IADD R8, R7, 0x1, -R8 ;  /* 0x0000000107087824 */ /* 0x000fe200078e0a08 */
[----:B------:R-:W-:-:S03]  /*0170*/  LEA.HI R9, R9, R6, RZ, 0x8 ;  /* 0x0000000609097211 */ /* 0x000fc600078f40ff */
[----:B------:R-:W-:Y:S01]  /*0180*/  IMAD R8, R8, 0x4, R11 ;  /* 0x0000000408087824 */ /* 0x000fe200078e020b */
[----:B------:R-:W-:-:S03]  /*0190*/  LOP3.LUT R9, R9, 0xffffff00, RZ, 0xc0, !PT ;  /* 0xffffff0009097812 */ /* 0x000fc600078ec0ff */
[----:B------:R-:W-:Y:S02]  /*01a0*/  VIADD R7, R8, 0x5 ;  /* 0x0000000508077836 */ /* 0x000fe40000000000 */
[----:B------:R-:W-:Y:S02]  /*01b0*/  IMAD.IADD R9, R6, 0x1, -R9 ;  /* 0x0000000106097824 */ /* 0x000fe400078e0a09 */
[----:B--2---:R-:W-:Y:S02]  /*01c0*/  IMAD.WIDE R2, R7, 0x4, R2 ;  /* 0x0000000407027825 */ /* 0x004fe400078e0202 */
[----:B------:R-:W2:Y:S02]  /*01d0*/  LDC.64 R6, c[0x0][0x220] ;  /* 0x00008800ff067b82 */ /* 0x000ea40000000a00 */
[----:B-1----:R-:W-:Y:S02]  /*01e0*/  IMAD.WIDE R4, R9, 0x4, R4 ;  /* 0x0000000409047825 */ /* 0x002fe400078e0204 */
[----:B------:R-:W3:Y:S04]  /*01f0*/  LDG.E R2, desc[UR4][R2.64] ;  /* 0x0000000402027981 */ /* 0x000ee8000c1e1900 */
[----:B------:R-:W3:Y:S01]  /*0200*/  LDG.E.EL R5, desc[UR4][R4.64] ;  /* 0x0000000404057981 */ /* 0x000ee2000c2e1900 */
[----:B--2---:R-:W-:-:S04]  /*0210*/  IMAD.WIDE R6, R0, 0x4, R6 ;  /* 0x0000000400067825 */ /* 0x004fc800078e0206 */
[C---:B---3--:R-:W-:Y:S01]  /*0220*/  FADD R8, R2.reuse, R5 ;  /* 0x0000000502087221 */ /* 0x048fe20000000000 */
[----:B------:R-:W-:-:S04]  /*0230*/  FSETP.GEU.AND P0, PT, R2, -R5, PT ;  /* 0x800000050200720b */ /* 0x000fc80003f0e000 */
[----:B------:R-:W-:-:S05]  /*0240*/  FSEL R9, R8, RZ, P0 ;  /* 0x000000ff08097208 */ /* 0x000fca0000000000 */
[----:B------:R-:W-:Y:S01]  /*0250*/  STG.E desc[UR4][R6.64], R9 ;  /* 0x0000000906007986 */ /* 0x000fe2000c101904 */
[----:B------:R-:W-:Y:S05]  /*0260*/  EXIT ;  /* 0x000000000000794d */ /* 0x000fea0003800000 */
.L_x_0:
[----:B------:R-:W-:-:S00]  /*0270*/  BRA `(.L_x_0) ;  /* 0xfffffffc00fc7947 */ /* 0x000fc0000383ffff */
[----:B------:R-:W-:-:S00]  /*0280*/  NOP ;  /* 0x0000000000007918 */ /* 0x000fc00000000000 */
[----:B------:R-:W-:-:S00]  /*0290*/  NOP ;  /* 0x0000000000007918 */ /* 0x000fc00000000000 */
[----:B------:R-:W-:-:S00]  /*02a0*/  NOP ;  /* 0x0000000000007918 */ /* 0x000fc00000000000 */
[----:B------:R-:W-:-:S00]  /*02b0*/  NOP ;  /* 0x0000000000007918 */ /* 0x000fc00000000000 */
[----:B------:R-:W-:-:S00]  /*02c0*/  NOP ;  /* 0x0000000000007918 */ /* 0x000fc00000000000 */
[----:B------:R-:W-:-:S00]  /*02d0*/  NOP ;  /* 0x0000000000007918 */ /* 0x000fc00000000000 */
[----:B------:R-:W-:-:S00]  /*02e0*/  NOP ;  /* 0x0000000000007918 */ /* 0x000fc00000000000 */
[----:B------:R-:W-:-:S00]  /*02f0*/  NOP ;  /* 0x0000000000007918 */ /* 0x000fc00000000000 */
.L_x_1:


//--------------------- .nv.constant0.triton_poi_fused_clone_2 --------------------------
	.section	.nv.constant0.triton_poi_fused_clone_2,"a",@progbits
	.sectionflags	@""
	.align	4
.nv.constant0.triton_poi_fused_clone_2:
	.zero		556
